	.headerflags	@"EF_CUDA_TEXMODE_UNIFIED EF_CUDA_64BIT_ADDRESS EF_CUDA_ACCELERATORS EF_CUDA_SM90 EF_CUDA_VIRTUAL_SM(EF_CUDA_SM90)"
	.elftype	@"ET_EXEC"


//--------------------- .nv.info                  --------------------------
	.section	.nv.info,"",@"SHT_CUDA_INFO"
	.align	4


	//----- nvinfo : EIATTR_REGCOUNT
	.align		4
        /*0000*/ 	.byte	0x04, 0x2f
        /*0002*/ 	.short	(.L_3 - .L_2)
	.align		4
.L_2:
        /*0004*/ 	.word	index@(triton_poi_fused__native_batch_norm_legit_no_training_convolution_hardtanh_17)
        /*0008*/ 	.word	0x0000001c


	//----- nvinfo : EIATTR_MIN_STACK_SIZE
	.align		4
.L_3:
        /*000c*/ 	.byte	0x04, 0x12
        /*000e*/ 	.short	(.L_5 - .L_4)
	.align		4
.L_4:
        /*0010*/ 	.word	index@(triton_poi_fused__native_batch_norm_legit_no_training_convolution_hardtanh_17)
        /*0014*/ 	.word	0x00000000


	//----- nvinfo : EIATTR_FRAME_SIZE
	.align		4
.L_5:
        /*0018*/ 	.byte	0x04, 0x11
        /*001a*/ 	.short	(.L_7 - .L_6)
	.align		4
.L_6:
        /*001c*/ 	.word	index@(triton_poi_fused__native_batch_norm_legit_no_training_convolution_hardtanh_17)
        /*0020*/ 	.word	0x00000000


	//----- nvinfo : EIATTR_MIN_STACK_SIZE
	.align		4
.L_7:
        /*0024*/ 	.byte	0x04, 0x12
        /*0026*/ 	.short	(.L_9 - .L_8)
	.align		4
.L_8:
        /*0028*/ 	.word	index@(triton_poi_fused__native_batch_norm_legit_no_training_convolution_hardtanh_17)
        /*002c*/ 	.word	0x00000000
.L_9:


//--------------------- .nv.info.triton_poi_fused__native_batch_norm_legit_no_training_convolution_hardtanh_17 --------------------------
	.section	.nv.info.triton_poi_fused__native_batch_norm_legit_no_training_convolution_hardtanh_17,"",@"SHT_CUDA_INFO"
	.sectionflags	@""
	.align	4


	//----- nvinfo : EIATTR_CUDA_API_VERSION
	.align		4
        /*0000*/ 	.byte	0x04, 0x37
        /*0002*/ 	.short	(.L_11 - .L_10)
.L_10:
        /*0004*/ 	.word	0x0000007c


	//----- nvinfo : EIATTR_KPARAM_INFO
	.align		4
.L_11:
        /*0008*/ 	.byte	0x04, 0x17
        /*000a*/ 	.short	(.L_13 - .L_12)
.L_12:
        /*000c*/ 	.word	0x00000000
        /*0010*/ 	.short	0x0007
        /*0012*/ 	.short	0x0038
        /*0014*/ 	.byte	0x00, 0xf0, 0x11, 0x00


	//----- nvinfo : EIATTR_KPARAM_INFO
	.align		4
.L_13:
        /*0018*/ 	.byte	0x04, 0x17
        /*001a*/ 	.short	(.L_15 - .L_14)
.L_14:
        /*001c*/ 	.word	0x00000000
        /*0020*/ 	.short	0x0006
        /*0022*/ 	.short	0x0030
        /*0024*/ 	.byte	0x00, 0xf4, 0x21, 0x00


	//----- nvinfo : EIATTR_KPARAM_INFO
	.align		4
.L_15:
        /*0028*/ 	.byte	0x04, 0x17
        /*002a*/ 	.short	(.L_17 - .L_16)
.L_16:
        /*002c*/ 	.word	0x00000000
        /*0030*/ 	.short	0x0005
        /*0032*/ 	.short	0x0028
        /*0034*/ 	.byte	0x00, 0xf4, 0x21, 0x00


	//----- nvinfo : EIATTR_KPARAM_INFO
	.align		4
.L_17:
        /*0038*/ 	.byte	0x04, 0x17
        /*003a*/ 	.short	(.L_19 - .L_18)
.L_18:
        /*003c*/ 	.word	0x00000000
        /*0040*/ 	.short	0x0004
        /*0042*/ 	.short	0x0020
        /*0044*/ 	.byte	0x00, 0xf4, 0x21, 0x00


	//----- nvinfo : EIATTR_KPARAM_INFO
	.align		4
.L_19:
        /*0048*/ 	.byte	0x04, 0x17
        /*004a*/ 	.short	(.L_21 - .L_20)
.L_20:
        /*004c*/ 	.word	0x00000000
        /*0050*/ 	.short	0x0003
        /*0052*/ 	.short	0x0018
        /*0054*/ 	.byte	0x00, 0xf4, 0x21, 0x00


	//----- nvinfo : EIATTR_KPARAM_INFO
	.align		4
.L_21:
        /*0058*/ 	.byte	0x04, 0x17
        /*005a*/ 	.short	(.L_23 - .L_22)
.L_22:
        /*005c*/ 	.word	0x00000000
        /*0060*/ 	.short	0x0002
        /*0062*/ 	.short	0x0010
        /*0064*/ 	.byte	0x00, 0xf4, 0x21, 0x00


	//----- nvinfo : EIATTR_KPARAM_INFO
	.align		4
.L_23:
        /*0068*/ 	.byte	0x04, 0x17
        /*006a*/ 	.short	(.L_25 - .L_24)
.L_24:
        /*006c*/ 	.word	0x00000000
        /*0070*/ 	.short	0x0001
        /*0072*/ 	.short	0x0008
        /*0074*/ 	.byte	0x00, 0xf4, 0x21, 0x00


	//----- nvinfo : EIATTR_KPARAM_INFO
	.align		4
.L_25:
        /*0078*/ 	.byte	0x04, 0x17
        /*007a*/ 	.short	(.L_27 - .L_26)
.L_26:
        /*007c*/ 	.word	0x00000000
        /*0080*/ 	.short	0x0000
        /*0082*/ 	.short	0x0000
        /*0084*/ 	.byte	0x00, 0xf4, 0x21, 0x00


	//----- nvinfo : EIATTR_SPARSE_MMA_MASK
	.align		4
.L_27:
        /*0088*/ 	.byte	0x03, 0x50
        /*008a*/ 	.short	0x0000


	//----- nvinfo : EIATTR_MAXREG_COUNT
	.align		4
        /*008c*/ 	.byte	0x03, 0x1b
        /*008e*/ 	.short	0x00ff


	//----- nvinfo : EIATTR_EXIT_INSTR_OFFSETS
	.align		4
        /*0090*/ 	.byte	0x04, 0x1c
        /*0092*/ 	.short	(.L_29 - .L_28)


	//   ....[0]....
.L_28:
        /*0094*/ 	.word	0x00000580


	//   ....[1]....
        /*0098*/ 	.word	0x000005a0


	//----- nvinfo : EIATTR_REQNTID
	.align		4
.L_29:
        /*009c*/ 	.byte	0x04, 0x10
        /*009e*/ 	.short	(.L_31 - .L_30)
.L_30:
        /*00a0*/ 	.word	0x00000080
        /*00a4*/ 	.word	0x00000001
        /*00a8*/ 	.word	0x00000001


	//----- nvinfo : EIATTR_CBANK_PARAM_SIZE
	.align		4
.L_31:
        /*00ac*/ 	.byte	0x03, 0x19
        /*00ae*/ 	.short	0x003c


	//----- nvinfo : EIATTR_PARAM_CBANK
	.align		4
        /*00b0*/ 	.byte	0x04, 0x0a
        /*00b2*/ 	.short	(.L_33 - .L_32)
	.align		4
.L_32:
        /*00b4*/ 	.word	index@(.nv.constant0.triton_poi_fused__native_batch_norm_legit_no_training_convolution_hardtanh_17)
        /*00b8*/ 	.short	0x0210
        /*00ba*/ 	.short	0x003c


	//----- nvinfo : EIATTR_SW_WAR
	.align		4
.L_33:
        /*00bc*/ 	.byte	0x04, 0x36
        /*00be*/ 	.short	(.L_35 - .L_34)
.L_34:
        /*00c0*/ 	.word	0x00000008
.L_35:


//--------------------- .nv.callgraph             --------------------------
	.section	.nv.callgraph,"",@"SHT_CUDA_CALLGRAPH"
	.align	4
	.sectionentsize	8
	.align		4
        /*0000*/ 	.word	0x00000000
	.align		4
        /*0004*/ 	.word	0xffffffff
	.align		4
        /*0008*/ 	.word	0x00000000
	.align		4
        /*000c*/ 	.word	0xfffffffe
	.align		4
        /*0010*/ 	.word	0x00000000
	.align		4
        /*0014*/ 	.word	0xfffffffd
	.align		4
        /*0018*/ 	.word	0x00000000
	.align		4
        /*001c*/ 	.word	0xfffffffc


//--------------------- .nv.constant4             --------------------------
	.section	.nv.constant4,"a",@progbits
	.align	8
	.align		8
.nv.constant4:
        /*0000*/ 	.dword	_$_str
	.align		8
        /*0008*/ 	.dword	_$_str_$_2


//--------------------- .text.triton_poi_fused__native_batch_norm_legit_no_training_convolution_hardtanh_17 --------------------------
	.section	.text.triton_poi_fused__native_batch_norm_legit_no_training_convolution_hardtanh_17,"ax",@progbits
	.align	128
        .global         triton_poi_fused__native_batch_norm_legit_no_training_convolution_hardtanh_17
        .type           triton_poi_fused__native_batch_norm_legit_no_training_convolution_hardtanh_17,@function
        .size           triton_poi_fused__native_batch_norm_legit_no_training_convolution_hardtanh_17,(.L_x_1 - triton_poi_fused__native_batch_norm_legit_no_training_convolution_hardtanh_17)
        .other          triton_poi_fused__native_batch_norm_legit_no_training_convolution_hardtanh_17,@"STO_CUDA_ENTRY STV_DEFAULT"
triton_poi_fused__native_batch_norm_legit_no_training_convolution_hardtanh_17:
.text.triton_poi_fused__native_batch_norm_legit_no_training_convolution_hardtanh_17:
[----:B------:R-:W0:Y:S01]  /*0000*/  LDC R1, c[0x0][0x28] ;  /* 0x00000a00ff017b82 */ /* 0x000e220000000800 */
[----:B------:R-:W1:Y:S07]  /*0010*/  S2R R0, SR_TID.X ;  /* 0x0000000000007919 */ /* 0x000e6e0000002100 */
[----:B------:R-:W2:Y:S01]  /*0020*/  LDC.64 R16, c[0x0][0x228] ;  /* 0x00008a00ff107b82 */ /* 0x000ea20000000a00 */
[----:B------:R-:W-:Y:S01]  /*0030*/  IMAD.MOV.U32 R14, RZ, RZ, RZ ;  /* 0x000000ffff0e7224 */ /* 0x000fe200078e00ff */
[----:B------:R-:W-:Y:S01]  /*0040*/  CS2R R12, SRZ ;  /* 0x00000000000c7805 */ /* 0x000fe2000001ff00 */
[----:B------:R-:W3:Y:S01]  /*0050*/  S2R R3, SR_CTAID.X ;  /* 0x0000000000037919 */ /* 0x000ee20000002500 */
[----:B------:R-:W-:-:S04]  /*0060*/  ULDC.64 UR4, c[0x0][0x208] ;  /* 0x0000820000047ab9 */ /* 0x000fc80000000a00 */
[----:B------:R-:W4:Y:S08]  /*0070*/  LDC.64 R4, c[0x0][0x210] ;  /* 0x00008400ff047b82 */ /* 0x000f300000000a00 */
[----:B------:R-:W5:Y:S08]  /*0080*/  LDC.64 R20, c[0x0][0x218] ;  /* 0x00008600ff147b82 */ /* 0x000f700000000a00 */
[----:B------:R-:W2:Y:S01]  /*0090*/  LDC.64 R18, c[0x0][0x220] ;  /* 0x00008800ff127b82 */ /* 0x000ea20000000a00 */
[----:B-1----:R-:W-:-:S07]  /*00a0*/  IMAD.SHL.U32 R0, R0, 0x2, RZ ;  /* 0x0000000200007824 */ /* 0x002fce00078e00ff */
[----:B------:R-:W1:Y:S01]  /*00b0*/  LDC.64 R8, c[0x0][0x230] ;  /* 0x00008c00ff087b82 */ /* 0x000e620000000a00 */
[----:B------:R-:W-:-:S07]  /*00c0*/  LOP3.LUT R0, R0, 0xfe, RZ, 0xc0, !PT ;  /* 0x000000fe00007812 */ /* 0x000fce00078ec0ff */
[----:B------:R-:W1:Y:S01]  /*00d0*/  LDC.64 R6, c[0x0][0x238] ;  /* 0x00008e00ff067b82 */ /* 0x000e620000000a00 */
[----:B---3--:R-:W-:-:S04]  /*00e0*/  IMAD R0, R3, 0x100, R0 ;  /* 0x0000010003007824 */ /* 0x008fc800078e0200 */
[C---:B------:R-:W-:Y:S01]  /*00f0*/  IMAD.HI R2, R0.reuse, 0x38e38e39, RZ ;  /* 0x38e38e3900027827 */ /* 0x040fe200078e02ff */
[----:B------:R-:W-:-:S04]  /*0100*/  ISETP.GE.AND P0, PT, R0, 0x4800, PT ;  /* 0x000048000000780c */ /* 0x000fc80003f06270 */
[----:B------:R-:W-:-:S04]  /*0110*/  SHF.R.U32.HI R3, RZ, 0x1f, R2 ;  /* 0x0000001fff037819 */ /* 0x000fc80000011602 */
[----:B------:R-:W-:-:S04]  /*0120*/  LEA.HI.SX32 R3, R2, R3, 0x1d ;  /* 0x0000000302037211 */ /* 0x000fc800078feaff */
[----:B------:R-:W-:-:S04]  /*0130*/  SHF.R.S32.HI R2, RZ, 0x1f, R3 ;  /* 0x0000001fff027819 */ /* 0x000fc80000011403 */
[----:B------:R-:W-:-:S04]  /*0140*/  LEA.HI R2, R2, R3, RZ, 0x7 ;  /* 0x0000000302027211 */ /* 0x000fc800078f38ff */
[----:B------:R-:W-:-:S04]  /*0150*/  LOP3.LUT R2, R2, 0xffffff80, RZ, 0xc0, !PT ;  /* 0xffffff8002027812 */ /* 0x000fc800078ec0ff */
[----:B------:R-:W-:-:S05]  /*0160*/  IADD3 R15, R3, -R2, RZ ;  /* 0x80000002030f7210 */ /* 0x000fca0007ffe0ff */
[----:B--2---:R-:W-:-:S05]  /*0170*/  IMAD.WIDE R16, R15, 0x4, R16 ;  /* 0x000000040f107825 */ /* 0x004fca00078e0210 */
[----:B------:R-:W2:Y:S04]  /*0180*/  @!P0 LDG.E.EL R14, desc[UR4][R16.64] ;  /* 0x00000004100e8981 */ /* 0x000ea8000c2e1900 */
[----:B------:R5:W3:Y:S01]  /*0190*/  @!P0 LDG.E.EL R12, desc[UR4][R16.64] ;  /* 0x00000004100c8981 */ /* 0x000ae2000c2e1900 */
[----:B------:R-:W-:Y:S02]  /*01a0*/  CS2R R10, SRZ ;  /* 0x00000000000a7805 */ /* 0x000fe4000001ff00 */
[----:B------:R-:W-:Y:S01]  /*01b0*/  CS2R R2, SRZ ;  /* 0x0000000000027805 */ /* 0x000fe2000001ff00 */
[----:B----4-:R-:W-:-:S04]  /*01c0*/  IMAD.WIDE R4, R0, 0x4, R4 ;  /* 0x0000000400047825 */ /* 0x010fc800078e0204 */
[C---:B0-----:R-:W-:Y:S01]  /*01d0*/  IMAD.WIDE R24, R15.reuse, 0x4, R18 ;  /* 0x000000040f187825 */ /* 0x041fe200078e0212 */
[----:B------:R-:W-:Y:S01]  /*01e0*/  CS2R R18, SRZ ;  /* 0x0000000000127805 */ /* 0x000fe2000001ff00 */
[----:B------:R-:W4:Y:S02]  /*01f0*/  @!P0 LDG.E.64 R2, desc[UR4][R4.64] ;  /* 0x0000000404028981 */ /* 0x000f24000c1e1b00 */
[C---:B-----5:R-:W-:Y:S01]  /*0200*/  IMAD.WIDE R16, R15.reuse, 0x4, R20 ;  /* 0x000000040f107825 */ /* 0x060fe200078e0214 */
[----:B------:R-:W-:Y:S01]  /*0210*/  HFMA2.MMA R22, -RZ, RZ, 0, 0 ;  /* 0x00000000ff167435 */ /* 0x000fe200000001ff */
[----:B------:R-:W5:Y:S04]  /*0220*/  @!P0 LDG.E.EL R11, desc[UR4][R24.64] ;  /* 0x00000004180b8981 */ /* 0x000f68000c2e1900 */
[----:B------:R-:W4:Y:S04]  /*0230*/  @!P0 LDG.E.EL R13, desc[UR4][R16.64] ;  /* 0x00000004100d8981 */ /* 0x000f28000c2e1900 */
[----:B------:R-:W4:Y:S01]  /*0240*/  @!P0 LDG.E.EL R10, desc[UR4][R16.64] ;  /* 0x00000004100a8981 */ /* 0x000f22000c2e1900 */
[----:B-1----:R-:W-:Y:S01]  /*0250*/  IMAD.WIDE R8, R15, 0x4, R8 ;  /* 0x000000040f087825 */ /* 0x002fe200078e0208 */
[----:B------:R-:W-:-:S02]  /*0260*/  MOV R20, RZ ;  /* 0x000000ff00147202 */ /* 0x000fc40000000f00 */
[----:B------:R-:W4:Y:S01]  /*0270*/  @!P0 LDG.E.EL R18, desc[UR4][R24.64] ;  /* 0x0000000418128981 */ /* 0x000f22000c2e1900 */
[----:B------:R-:W-:-:S03]  /*0280*/  IMAD.WIDE R6, R15, 0x4, R6 ;  /* 0x000000040f067825 */ /* 0x000fc600078e0206 */
[----:B------:R-:W4:Y:S01]  /*0290*/  @!P0 LDG.E.EL R22, desc[UR4][R8.64] ;  /* 0x0000000408168981 */ /* 0x000f22000c2e1900 */
[----:B------:R-:W-:-:S03]  /*02a0*/  IMAD.MOV.U32 R15, RZ, RZ, RZ ;  /* 0x000000ffff0f7224 */ /* 0x000fc600078e00ff */
[----:B------:R-:W4:Y:S04]  /*02b0*/  @!P0 LDG.E.EL R19, desc[UR4][R6.64] ;  /* 0x0000000406138981 */ /* 0x000f28000c2e1900 */
[----:B------:R0:W4:Y:S04]  /*02c0*/  @!P0 LDG.E.EL R15, desc[UR4][R8.64] ;  /* 0x00000004080f8981 */ /* 0x000128000c2e1900 */
[----:B------:R1:W4:Y:S01]  /*02d0*/  @!P0 LDG.E.EL R20, desc[UR4][R6.64] ;  /* 0x0000000406148981 */ /* 0x000322000c2e1900 */
[----:B0-----:R-:W-:Y:S01]  /*02e0*/  HFMA2.MMA R8, -RZ, RZ, 1.625, 0 ;  /* 0x3e800000ff087435 */ /* 0x001fe200000001ff */
[----:B--2---:R-:W-:Y:S01]  /*02f0*/  FADD R14, R14, 9.9999997473787516356e-06 ;  /* 0x3727c5ac0e0e7421 */ /* 0x004fe20000000000 */
[----:B---3--:R-:W-:-:S03]  /*0300*/  FADD R12, R12, 9.9999997473787516356e-06 ;  /* 0x3727c5ac0c0c7421 */ /* 0x008fc60000000000 */
[----:B------:R-:W0:Y:S08]  /*0310*/  MUFU.SQRT R16, R14 ;  /* 0x0000000e00107308 */ /* 0x000e300000002000 */
[----:B------:R-:W2:Y:S01]  /*0320*/  MUFU.SQRT R17, R12 ;  /* 0x0000000c00117308 */ /* 0x000ea20000002000 */
[C---:B0-----:R-:W-:Y:S02]  /*0330*/  FSETP.GT.AND P1, PT, R16.reuse, 8.50705917302346158658e+37, PT ;  /* 0x7e8000001000780b */ /* 0x041fe40003f24000 */
[----:B------:R-:W-:-:S02]  /*0340*/  FSETP.GEU.AND P3, PT, R16, 1.175494350822287508e-38, PT ;  /* 0x008000001000780b */ /* 0x000fc40003f6e000 */
[C---:B--2---:R-:W-:Y:S02]  /*0350*/  FSETP.GT.AND P2, PT, R17.reuse, 8.50705917302346158658e+37, PT ;  /* 0x7e8000001100780b */ /* 0x044fe40003f44000 */
[----:B------:R-:W-:-:S07]  /*0360*/  FSETP.GEU.AND P4, PT, R17, 1.175494350822287508e-38, PT ;  /* 0x008000001100780b */ /* 0x000fce0003f8e000 */
[----:B------:R-:W-:-:S04]  /*0370*/  @P1 FMUL R16, R16, 0.25 ;  /* 0x3e80000010101820 */ /* 0x000fc80000400000 */
[----:B------:R-:W-:Y:S01]  /*0380*/  @!P3 FMUL R16, R16, 16777216 ;  /* 0x4b8000001010b820 */ /* 0x000fe20000400000 */
[----:B------:R-:W-:-:S04]  /*0390*/  @P2 FMUL R17, R17, 0.25 ;  /* 0x3e80000011112820 */ /* 0x000fc80000400000 */
[----:B------:R-:W-:Y:S01]  /*03a0*/  @!P4 FMUL R17, R17, 16777216 ;  /* 0x4b8000001111c820 */ /* 0x000fe20000400000 */
[----:B------:R-:W0:Y:S01]  /*03b0*/  MUFU.RCP R16, R16 ;  /* 0x0000001000107308 */ /* 0x000e220000001000 */
[----:B-1----:R-:W-:-:S07]  /*03c0*/  FSEL R7, R8, 1, P1 ;  /* 0x3f80000008077808 */ /* 0x002fce0000800000 */
[----:B------:R-:W1:Y:S01]  /*03d0*/  MUFU.RCP R17, R17 ;  /* 0x0000001100117308 */ /* 0x000e620000001000 */
[----:B------:R-:W-:Y:S01]  /*03e0*/  FSEL R8, R8, 1, P2 ;  /* 0x3f80000008087808 */ /* 0x000fe20001000000 */
[----:B------:R-:W-:Y:S01]  /*03f0*/  @!P3 FMUL R7, R7, 16777216 ;  /* 0x4b8000000707b820 */ /* 0x000fe20000400000 */
[----:B----4-:R-:W-:Y:S01]  /*0400*/  FADD R2, R13, R2 ;  /* 0x000000020d027221 */ /* 0x010fe20000000000 */
[----:B------:R-:W-:Y:S02]  /*0410*/  FADD R3, R10, R3 ;  /* 0x000000030a037221 */ /* 0x000fe40000000000 */
[----:B------:R-:W-:Y:S01]  /*0420*/  @!P4 FMUL R8, R8, 16777216 ;  /* 0x4b8000000808c820 */ /* 0x000fe20000400000 */
[----:B0-----:R-:W-:Y:S01]  /*0430*/  FMUL R6, R16, R7 ;  /* 0x0000000710067220 */ /* 0x001fe20000400000 */
[----:B-----5:R-:W-:Y:S01]  /*0440*/  FADD R11, R2, -R11 ;  /* 0x8000000b020b7221 */ /* 0x020fe20000000000 */
[----:B------:R-:W-:Y:S01]  /*0450*/  FADD R18, R3, -R18 ;  /* 0x8000001203127221 */ /* 0x000fe20000000000 */
[----:B-1----:R-:W-:-:S02]  /*0460*/  FMUL R7, R17, R8 ;  /* 0x0000000811077220 */ /* 0x002fc40000400000 */
[----:B------:R-:W-:Y:S02]  /*0470*/  FMUL R6, R11, R6 ;  /* 0x000000060b067220 */ /* 0x000fe40000400000 */
[----:B------:R-:W-:Y:S02]  /*0480*/  FMUL R9, R18, R7 ;  /* 0x0000000712097220 */ /* 0x000fe40000400000 */
[----:B------:R-:W-:Y:S02]  /*0490*/  FFMA R19, R6, R22, R19 ;  /* 0x0000001606137223 */ /* 0x000fe40000000013 */
[----:B------:R-:W0:Y:S01]  /*04a0*/  LDC.64 R6, c[0x0][0x240] ;  /* 0x00009000ff067b82 */ /* 0x000e220000000a00 */
[----:B------:R-:W-:Y:S02]  /*04b0*/  FFMA R9, R9, R15, R20 ;  /* 0x0000000f09097223 */ /* 0x000fe40000000014 */
[----:B------:R-:W-:-:S03]  /*04c0*/  FSETP.GTU.AND P1, PT, R19, RZ, PT ;  /* 0x000000ff1300720b */ /* 0x000fc60003f2c000 */
[----:B------:R-:W-:Y:S02]  /*04d0*/  FSETP.GTU.AND P2, PT, R9, RZ, PT ;  /* 0x000000ff0900720b */ /* 0x000fe40003f4c000 */
[----:B------:R-:W-:Y:S02]  /*04e0*/  FSEL R8, R19, RZ, P1 ;  /* 0x000000ff13087208 */ /* 0x000fe40000800000 */
[----:B------:R-:W-:Y:S02]  /*04f0*/  FSEL R9, R9, RZ, P2 ;  /* 0x000000ff09097208 */ /* 0x000fe40001000000 */
[C---:B------:R-:W-:Y:S02]  /*0500*/  FSETP.GEU.AND P1, PT, R8.reuse, 6, PT ;  /* 0x40c000000800780b */ /* 0x040fe40003f2e000 */
[----:B------:R-:W-:Y:S01]  /*0510*/  FSETP.GEU.AND P2, PT, R9, 6, PT ;  /* 0x40c000000900780b */ /* 0x000fe20003f4e000 */
[----:B------:R1:W-:Y:S01]  /*0520*/  @!P0 STG.E.64 desc[UR4][R4.64], R2 ;  /* 0x0000000204008986 */ /* 0x0003e2000c101b04 */
[----:B------:R-:W-:-:S02]  /*0530*/  FSETP.NAN.AND P3, PT, R8, R8, PT ;  /* 0x000000080800720b */ /* 0x000fc40003f68000 */
[----:B------:R-:W-:Y:S01]  /*0540*/  FSETP.NAN.AND P4, PT, R9, R9, PT ;  /* 0x000000090900720b */ /* 0x000fe20003f88000 */
[----:B0-----:R-:W-:-:S06]  /*0550*/  IMAD.WIDE R6, R0, 0x4, R6 ;  /* 0x0000000400067825 */ /* 0x001fcc00078e0206 */
[----:B------:R-:W-:Y:S02]  /*0560*/  @P1 SEL R8, R8, 0x40c00000, P3 ;  /* 0x40c0000008081807 */ /* 0x000fe40001800000 */
[----:B------:R-:W-:Y:S01]  /*0570*/  @P2 SEL R9, R9, 0x40c00000, P4 ;  /* 0x40c0000009092807 */ /* 0x000fe20002000000 */
[----:B------:R-:W-:Y:S06]  /*0580*/  @P0 EXIT ;  /* 0x000000000000094d */ /* 0x000fec0003800000 */
[----:B------:R-:W-:Y:S01]  /*0590*/  STG.E.64 desc[UR4][R6.64], R8 ;  /* 0x0000000806007986 */ /* 0x000fe2000c101b04 */
[----:B------:R-:W-:Y:S05]  /*05a0*/  EXIT ;  /* 0x000000000000794d */ /* 0x000fea0003800000 */
.L_x_0:
[----:B------:R-:W-:-:S00]  /*05b0*/  BRA `(.L_x_0) ;  /* 0xfffffffc00fc7947 */ /* 0x000fc0000383ffff */
[----:B------:R-:W-:-:S00]  /*05c0*/  NOP ;  /* 0x0000000000007918 */ /* 0x000fc00000000000 */
        /* <DEDUP_REMOVED lines=11> */
.L_x_1:


//--------------------- .nv.global.init           --------------------------
	.section	.nv.global.init,"aw",@progbits
.nv.global.init:
	.type		_$_str,@object
	.size		_$_str,(_$_str_$_2 - _$_str)
_$_str:
        /*0000*/ 	.byte	0x5f, 0x5f, 0x43, 0x55, 0x44, 0x41, 0x5f, 0x46, 0x54, 0x5a, 0x00
	.type		_$_str_$_2,@object
	.size		_$_str_$_2,(.L_1 - _$_str_$_2)
_$_str_$_2:
        /*000b*/ 	.byte	0x5f, 0x5f, 0x43, 0x55, 0x44, 0x41, 0x5f, 0x50, 0x52, 0x45, 0x43, 0x5f, 0x53, 0x51, 0x52, 0x54
        /*001b*/ 	.byte	0x00
.L_1:


//--------------------- .nv.constant0.triton_poi_fused__native_batch_norm_legit_no_training_convolution_hardtanh_17 --------------------------
	.section	.nv.constant0.triton_poi_fused__native_batch_norm_legit_no_training_convolution_hardtanh_17,"a",@progbits
	.sectionflags	@""
	.align	4
.nv.constant0.triton_poi_fused__native_batch_norm_legit_no_training_convolution_hardtanh_17:
	.zero		588
